//
// Generated by NVIDIA NVVM Compiler
//
// Compiler Build ID: CL-36424714
// Cuda compilation tools, release 13.0, V13.0.88
// Based on NVVM 20.0.0
//

.version 9.0
.target sm_100
.address_size 64

	// .globl	_Z23complex_function_kernelPKfS0_S0_Pfiiii

.visible .entry _Z23complex_function_kernelPKfS0_S0_Pfiiii(
	.param .u64 .ptr .align 1 _Z23complex_function_kernelPKfS0_S0_Pfiiii_param_0,
	.param .u64 .ptr .align 1 _Z23complex_function_kernelPKfS0_S0_Pfiiii_param_1,
	.param .u64 .ptr .align 1 _Z23complex_function_kernelPKfS0_S0_Pfiiii_param_2,
	.param .u64 .ptr .align 1 _Z23complex_function_kernelPKfS0_S0_Pfiiii_param_3,
	.param .u32 _Z23complex_function_kernelPKfS0_S0_Pfiiii_param_4,
	.param .u32 _Z23complex_function_kernelPKfS0_S0_Pfiiii_param_5,
	.param .u32 _Z23complex_function_kernelPKfS0_S0_Pfiiii_param_6,
	.param .u32 _Z23complex_function_kernelPKfS0_S0_Pfiiii_param_7
)
{
	.reg .pred 	%p<22>;
	.reg .b32 	%r<80>;
	.reg .b32 	%f<195>;
	.reg .b64 	%rd<54>;

	ld.param.u64 	%rd13, [_Z23complex_function_kernelPKfS0_S0_Pfiiii_param_0];
	ld.param.u64 	%rd14, [_Z23complex_function_kernelPKfS0_S0_Pfiiii_param_1];
	ld.param.u64 	%rd15, [_Z23complex_function_kernelPKfS0_S0_Pfiiii_param_2];
	ld.param.u64 	%rd12, [_Z23complex_function_kernelPKfS0_S0_Pfiiii_param_3];
	ld.param.u32 	%r49, [_Z23complex_function_kernelPKfS0_S0_Pfiiii_param_4];
	ld.param.u32 	%r46, [_Z23complex_function_kernelPKfS0_S0_Pfiiii_param_5];
	ld.param.u32 	%r47, [_Z23complex_function_kernelPKfS0_S0_Pfiiii_param_6];
	ld.param.u32 	%r48, [_Z23complex_function_kernelPKfS0_S0_Pfiiii_param_7];
	cvta.to.global.u64 	%rd1, %rd14;
	cvta.to.global.u64 	%rd2, %rd13;
	cvta.to.global.u64 	%rd3, %rd15;
	mov.u32 	%r50, %ctaid.y;
	mov.u32 	%r51, %ntid.y;
	mov.u32 	%r52, %tid.y;
	mad.lo.s32 	%r1, %r50, %r51, %r52;
	mov.u32 	%r53, %ctaid.x;
	mov.u32 	%r54, %ntid.x;
	mov.u32 	%r55, %tid.x;
	mad.lo.s32 	%r2, %r53, %r54, %r55;
	setp.ge.s32 	%p1, %r1, %r49;
	setp.ge.s32 	%p2, %r2, %r48;
	or.pred  	%p3, %p1, %p2;
	@%p3 bra 	$L__BB0_28;
	setp.lt.s32 	%p4, %r46, 1;
	mov.f32 	%f184, 0f00000000;
	@%p4 bra 	$L__BB0_14;
	mul.lo.s32 	%r3, %r46, %r1;
	mul.lo.s32 	%r4, %r46, %r2;
	and.b32  	%r5, %r46, 15;
	setp.lt.u32 	%p5, %r46, 16;
	mov.f32 	%f184, 0f00000000;
	mov.b32 	%r66, 0;
	@%p5 bra 	$L__BB0_5;
	and.b32  	%r66, %r46, 2147483632;
	neg.s32 	%r72, %r66;
	mul.wide.u32 	%rd16, %r3, 4;
	add.s64 	%rd17, %rd16, %rd2;
	add.s64 	%rd53, %rd17, 32;
	add.s64 	%rd5, %rd1, 32;
	mov.f32 	%f184, 0f00000000;
	mov.u32 	%r71, %r4;
$L__BB0_4:
	.pragma "nounroll";
	mul.wide.s32 	%rd18, %r71, 4;
	add.s64 	%rd19, %rd5, %rd18;
	ld.global.f32 	%f31, [%rd53+-32];
	ld.global.f32 	%f32, [%rd19+-32];
	fma.rn.f32 	%f33, %f31, %f32, %f184;
	ld.global.f32 	%f34, [%rd53+-28];
	ld.global.f32 	%f35, [%rd19+-28];
	fma.rn.f32 	%f36, %f34, %f35, %f33;
	ld.global.f32 	%f37, [%rd53+-24];
	ld.global.f32 	%f38, [%rd19+-24];
	fma.rn.f32 	%f39, %f37, %f38, %f36;
	ld.global.f32 	%f40, [%rd53+-20];
	ld.global.f32 	%f41, [%rd19+-20];
	fma.rn.f32 	%f42, %f40, %f41, %f39;
	ld.global.f32 	%f43, [%rd53+-16];
	ld.global.f32 	%f44, [%rd19+-16];
	fma.rn.f32 	%f45, %f43, %f44, %f42;
	ld.global.f32 	%f46, [%rd53+-12];
	ld.global.f32 	%f47, [%rd19+-12];
	fma.rn.f32 	%f48, %f46, %f47, %f45;
	ld.global.f32 	%f49, [%rd53+-8];
	ld.global.f32 	%f50, [%rd19+-8];
	fma.rn.f32 	%f51, %f49, %f50, %f48;
	ld.global.f32 	%f52, [%rd53+-4];
	ld.global.f32 	%f53, [%rd19+-4];
	fma.rn.f32 	%f54, %f52, %f53, %f51;
	ld.global.f32 	%f55, [%rd53];
	ld.global.f32 	%f56, [%rd19];
	fma.rn.f32 	%f57, %f55, %f56, %f54;
	ld.global.f32 	%f58, [%rd53+4];
	ld.global.f32 	%f59, [%rd19+4];
	fma.rn.f32 	%f60, %f58, %f59, %f57;
	ld.global.f32 	%f61, [%rd53+8];
	ld.global.f32 	%f62, [%rd19+8];
	fma.rn.f32 	%f63, %f61, %f62, %f60;
	ld.global.f32 	%f64, [%rd53+12];
	ld.global.f32 	%f65, [%rd19+12];
	fma.rn.f32 	%f66, %f64, %f65, %f63;
	ld.global.f32 	%f67, [%rd53+16];
	ld.global.f32 	%f68, [%rd19+16];
	fma.rn.f32 	%f69, %f67, %f68, %f66;
	ld.global.f32 	%f70, [%rd53+20];
	ld.global.f32 	%f71, [%rd19+20];
	fma.rn.f32 	%f72, %f70, %f71, %f69;
	ld.global.f32 	%f73, [%rd53+24];
	ld.global.f32 	%f74, [%rd19+24];
	fma.rn.f32 	%f75, %f73, %f74, %f72;
	ld.global.f32 	%f76, [%rd53+28];
	ld.global.f32 	%f77, [%rd19+28];
	fma.rn.f32 	%f184, %f76, %f77, %f75;
	add.s32 	%r72, %r72, 16;
	add.s64 	%rd53, %rd53, 64;
	add.s32 	%r71, %r71, 16;
	setp.eq.s32 	%p6, %r72, 0;
	@%p6 bra 	$L__BB0_5;
	bra.uni 	$L__BB0_4;
$L__BB0_5:
	setp.eq.s32 	%p7, %r5, 0;
	@%p7 bra 	$L__BB0_14;
	and.b32  	%r9, %r46, 7;
	setp.lt.u32 	%p8, %r5, 8;
	@%p8 bra 	$L__BB0_8;
	add.s32 	%r57, %r66, %r3;
	mul.wide.u32 	%rd20, %r57, 4;
	add.s64 	%rd21, %rd2, %rd20;
	ld.global.f32 	%f79, [%rd21];
	add.s32 	%r58, %r66, %r4;
	mul.wide.s32 	%rd22, %r58, 4;
	add.s64 	%rd23, %rd1, %rd22;
	ld.global.f32 	%f80, [%rd23];
	fma.rn.f32 	%f81, %f79, %f80, %f184;
	cvt.u64.u32 	%rd24, %r3;
	cvt.u64.u32 	%rd25, %r66;
	add.s64 	%rd26, %rd25, %rd24;
	shl.b64 	%rd27, %rd26, 2;
	add.s64 	%rd28, %rd2, %rd27;
	ld.global.f32 	%f82, [%rd28+4];
	ld.global.f32 	%f83, [%rd23+4];
	fma.rn.f32 	%f84, %f82, %f83, %f81;
	ld.global.f32 	%f85, [%rd28+8];
	ld.global.f32 	%f86, [%rd23+8];
	fma.rn.f32 	%f87, %f85, %f86, %f84;
	ld.global.f32 	%f88, [%rd28+12];
	ld.global.f32 	%f89, [%rd23+12];
	fma.rn.f32 	%f90, %f88, %f89, %f87;
	ld.global.f32 	%f91, [%rd28+16];
	ld.global.f32 	%f92, [%rd23+16];
	fma.rn.f32 	%f93, %f91, %f92, %f90;
	ld.global.f32 	%f94, [%rd28+20];
	ld.global.f32 	%f95, [%rd23+20];
	fma.rn.f32 	%f96, %f94, %f95, %f93;
	ld.global.f32 	%f97, [%rd28+24];
	ld.global.f32 	%f98, [%rd23+24];
	fma.rn.f32 	%f99, %f97, %f98, %f96;
	ld.global.f32 	%f100, [%rd28+28];
	ld.global.f32 	%f101, [%rd23+28];
	fma.rn.f32 	%f184, %f100, %f101, %f99;
	add.s32 	%r66, %r66, 8;
$L__BB0_8:
	setp.eq.s32 	%p9, %r9, 0;
	@%p9 bra 	$L__BB0_14;
	and.b32  	%r12, %r46, 3;
	setp.lt.u32 	%p10, %r9, 4;
	@%p10 bra 	$L__BB0_11;
	add.s32 	%r59, %r66, %r3;
	mul.wide.u32 	%rd29, %r59, 4;
	add.s64 	%rd30, %rd2, %rd29;
	ld.global.f32 	%f103, [%rd30];
	add.s32 	%r60, %r66, %r4;
	mul.wide.s32 	%rd31, %r60, 4;
	add.s64 	%rd32, %rd1, %rd31;
	ld.global.f32 	%f104, [%rd32];
	fma.rn.f32 	%f105, %f103, %f104, %f184;
	cvt.u64.u32 	%rd33, %r3;
	cvt.u64.u32 	%rd34, %r66;
	add.s64 	%rd35, %rd34, %rd33;
	shl.b64 	%rd36, %rd35, 2;
	add.s64 	%rd37, %rd2, %rd36;
	ld.global.f32 	%f106, [%rd37+4];
	ld.global.f32 	%f107, [%rd32+4];
	fma.rn.f32 	%f108, %f106, %f107, %f105;
	ld.global.f32 	%f109, [%rd37+8];
	ld.global.f32 	%f110, [%rd32+8];
	fma.rn.f32 	%f111, %f109, %f110, %f108;
	ld.global.f32 	%f112, [%rd37+12];
	ld.global.f32 	%f113, [%rd32+12];
	fma.rn.f32 	%f184, %f112, %f113, %f111;
	add.s32 	%r66, %r66, 4;
$L__BB0_11:
	setp.eq.s32 	%p11, %r12, 0;
	@%p11 bra 	$L__BB0_14;
	add.s32 	%r70, %r66, %r4;
	add.s32 	%r61, %r66, %r3;
	mul.wide.u32 	%rd38, %r61, 4;
	add.s64 	%rd52, %rd2, %rd38;
	neg.s32 	%r69, %r12;
$L__BB0_13:
	.pragma "nounroll";
	mul.wide.s32 	%rd39, %r70, 4;
	add.s64 	%rd40, %rd1, %rd39;
	ld.global.f32 	%f114, [%rd52];
	ld.global.f32 	%f115, [%rd40];
	fma.rn.f32 	%f184, %f114, %f115, %f184;
	add.s32 	%r70, %r70, 1;
	add.s64 	%rd52, %rd52, 4;
	add.s32 	%r69, %r69, 1;
	setp.ne.s32 	%p12, %r69, 0;
	@%p12 bra 	$L__BB0_13;
$L__BB0_14:
	setp.lt.s32 	%p13, %r47, 1;
	mov.f32 	%f194, 0f00000000;
	@%p13 bra 	$L__BB0_27;
	mul.lo.s32 	%r21, %r47, %r2;
	and.b32  	%r22, %r47, 15;
	setp.lt.u32 	%p14, %r47, 16;
	mov.f32 	%f194, 0f00000000;
	mov.b32 	%r75, 0;
	@%p14 bra 	$L__BB0_18;
	and.b32  	%r75, %r47, 2147483632;
	neg.s32 	%r74, %r75;
	add.s64 	%rd9, %rd3, 32;
	mov.f32 	%f194, 0f00000000;
	mov.u32 	%r73, %r21;
$L__BB0_17:
	.pragma "nounroll";
	mul.wide.s32 	%rd41, %r73, 4;
	add.s64 	%rd42, %rd9, %rd41;
	ld.global.f32 	%f120, [%rd42+-32];
	fma.rn.f32 	%f121, %f184, %f120, %f194;
	ld.global.f32 	%f122, [%rd42+-28];
	fma.rn.f32 	%f123, %f184, %f122, %f121;
	ld.global.f32 	%f124, [%rd42+-24];
	fma.rn.f32 	%f125, %f184, %f124, %f123;
	ld.global.f32 	%f126, [%rd42+-20];
	fma.rn.f32 	%f127, %f184, %f126, %f125;
	ld.global.f32 	%f128, [%rd42+-16];
	fma.rn.f32 	%f129, %f184, %f128, %f127;
	ld.global.f32 	%f130, [%rd42+-12];
	fma.rn.f32 	%f131, %f184, %f130, %f129;
	ld.global.f32 	%f132, [%rd42+-8];
	fma.rn.f32 	%f133, %f184, %f132, %f131;
	ld.global.f32 	%f134, [%rd42+-4];
	fma.rn.f32 	%f135, %f184, %f134, %f133;
	ld.global.f32 	%f136, [%rd42];
	fma.rn.f32 	%f137, %f184, %f136, %f135;
	ld.global.f32 	%f138, [%rd42+4];
	fma.rn.f32 	%f139, %f184, %f138, %f137;
	ld.global.f32 	%f140, [%rd42+8];
	fma.rn.f32 	%f141, %f184, %f140, %f139;
	ld.global.f32 	%f142, [%rd42+12];
	fma.rn.f32 	%f143, %f184, %f142, %f141;
	ld.global.f32 	%f144, [%rd42+16];
	fma.rn.f32 	%f145, %f184, %f144, %f143;
	ld.global.f32 	%f146, [%rd42+20];
	fma.rn.f32 	%f147, %f184, %f146, %f145;
	ld.global.f32 	%f148, [%rd42+24];
	fma.rn.f32 	%f149, %f184, %f148, %f147;
	ld.global.f32 	%f150, [%rd42+28];
	fma.rn.f32 	%f194, %f184, %f150, %f149;
	add.s32 	%r74, %r74, 16;
	add.s32 	%r73, %r73, 16;
	setp.ne.s32 	%p15, %r74, 0;
	@%p15 bra 	$L__BB0_17;
$L__BB0_18:
	setp.eq.s32 	%p16, %r22, 0;
	@%p16 bra 	$L__BB0_27;
	and.b32  	%r34, %r47, 7;
	setp.lt.u32 	%p17, %r22, 8;
	@%p17 bra 	$L__BB0_21;
	add.s32 	%r63, %r75, %r21;
	mul.wide.s32 	%rd43, %r63, 4;
	add.s64 	%rd44, %rd3, %rd43;
	ld.global.f32 	%f152, [%rd44];
	fma.rn.f32 	%f153, %f184, %f152, %f194;
	ld.global.f32 	%f154, [%rd44+4];
	fma.rn.f32 	%f155, %f184, %f154, %f153;
	ld.global.f32 	%f156, [%rd44+8];
	fma.rn.f32 	%f157, %f184, %f156, %f155;
	ld.global.f32 	%f158, [%rd44+12];
	fma.rn.f32 	%f159, %f184, %f158, %f157;
	ld.global.f32 	%f160, [%rd44+16];
	fma.rn.f32 	%f161, %f184, %f160, %f159;
	ld.global.f32 	%f162, [%rd44+20];
	fma.rn.f32 	%f163, %f184, %f162, %f161;
	ld.global.f32 	%f164, [%rd44+24];
	fma.rn.f32 	%f165, %f184, %f164, %f163;
	ld.global.f32 	%f166, [%rd44+28];
	fma.rn.f32 	%f194, %f184, %f166, %f165;
	add.s32 	%r75, %r75, 8;
$L__BB0_21:
	setp.eq.s32 	%p18, %r34, 0;
	@%p18 bra 	$L__BB0_27;
	and.b32  	%r37, %r47, 3;
	setp.lt.u32 	%p19, %r34, 4;
	@%p19 bra 	$L__BB0_24;
	add.s32 	%r64, %r75, %r21;
	mul.wide.s32 	%rd45, %r64, 4;
	add.s64 	%rd46, %rd3, %rd45;
	ld.global.f32 	%f168, [%rd46];
	fma.rn.f32 	%f169, %f184, %f168, %f194;
	ld.global.f32 	%f170, [%rd46+4];
	fma.rn.f32 	%f171, %f184, %f170, %f169;
	ld.global.f32 	%f172, [%rd46+8];
	fma.rn.f32 	%f173, %f184, %f172, %f171;
	ld.global.f32 	%f174, [%rd46+12];
	fma.rn.f32 	%f194, %f184, %f174, %f173;
	add.s32 	%r75, %r75, 4;
$L__BB0_24:
	setp.eq.s32 	%p20, %r37, 0;
	@%p20 bra 	$L__BB0_27;
	add.s32 	%r79, %r75, %r21;
	neg.s32 	%r78, %r37;
$L__BB0_26:
	.pragma "nounroll";
	mul.wide.s32 	%rd47, %r79, 4;
	add.s64 	%rd48, %rd3, %rd47;
	ld.global.f32 	%f175, [%rd48];
	fma.rn.f32 	%f194, %f184, %f175, %f194;
	add.s32 	%r79, %r79, 1;
	add.s32 	%r78, %r78, 1;
	setp.ne.s32 	%p21, %r78, 0;
	@%p21 bra 	$L__BB0_26;
$L__BB0_27:
	add.f32 	%f176, %f184, %f194;
	mad.lo.s32 	%r65, %r48, %r1, %r2;
	cvta.to.global.u64 	%rd49, %rd12;
	mul.wide.s32 	%rd50, %r65, 4;
	add.s64 	%rd51, %rd49, %rd50;
	st.global.f32 	[%rd51], %f176;
$L__BB0_28:
	ret;

}


// ===== COMPILED SASS (sm_100) =====

	.target	sm_100

	.elftype	@"ET_EXEC"


//--------------------- .note.nv.tkinfo           --------------------------
	.section	.note.nv.tkinfo,"",@"SHT_NOTE"
	.sectionflags	@"SHF_NOTE_NV_TKINFO"
	.tkinfo
        /*0018*/ 	.word	0x00000002
        /*0030*/ 	.string	""
        /*0030*/ 	.string	"ptxas"
        /*0030*/ 	.string	"Cuda compilation tools, release 13.0, V13.0.88"
        /*0030*/ 	.string	"Build cuda_13.0.r13.0/compiler.36424714_0"
        /*0030*/ 	.string	"-arch sm_100 -m 64 "



//--------------------- .note.nv.cuinfo           --------------------------
	.section	.note.nv.cuinfo,"",@"SHT_NOTE"
	.sectionflags	@"SHF_NOTE_NV_CUINFO"
        /*0018*/ 	.short	0x0002
        /*001a*/ 	.short	0x0064
        /*001c*/ 	.short	0x0082
	.zero		2


//--------------------- .nv.info                  --------------------------
	.section	.nv.info,"",@"SHT_CUDA_INFO"
	.align	4


	//----- nvinfo : EIATTR_REGCOUNT
	.align		4
        /*0000*/ 	.byte	0x04, 0x2f
        /*0002*/ 	.short	(.L_1 - .L_0)
	.align		4
.L_0:
        /*0004*/ 	.word	index@(_Z23complex_function_kernelPKfS0_S0_Pfiiii)
        /*0008*/ 	.word	0x0000001f


	//----- nvinfo : EIATTR_FRAME_SIZE
	.align		4
.L_1:
        /*000c*/ 	.byte	0x04, 0x11
        /*000e*/ 	.short	(.L_3 - .L_2)
	.align		4
.L_2:
        /*0010*/ 	.word	index@(_Z23complex_function_kernelPKfS0_S0_Pfiiii)
        /*0014*/ 	.word	0x00000000


	//----- nvinfo : EIATTR_MIN_STACK_SIZE
	.align		4
.L_3:
        /*0018*/ 	.byte	0x04, 0x12
        /*001a*/ 	.short	(.L_5 - .L_4)
	.align		4
.L_4:
        /*001c*/ 	.word	index@(_Z23complex_function_kernelPKfS0_S0_Pfiiii)
        /*0020*/ 	.word	0x00000000
.L_5:


//--------------------- .nv.compat                --------------------------
	.section	.nv.compat,"",@"SHT_CUDA_COMPAT_INFO"
	.align	4
        /*0000*/ 	.byte	0x02, 0x09, 0x00, 0x00, 0x02, 0x02, 0x01, 0x00, 0x02, 0x05, 0x05, 0x00, 0x03, 0x07, 0x01, 0x01
        /*0010*/ 	.byte	0x02, 0x03, 0x00, 0x00, 0x02, 0x06, 0x01, 0x00, 0x04, 0x0b, 0x08, 0x00, 0x09, 0x00, 0x00, 0x00
        /*0020*/ 	.byte	0x00, 0x00, 0x00, 0x00


//--------------------- .nv.info._Z23complex_function_kernelPKfS0_S0_Pfiiii --------------------------
	.section	.nv.info._Z23complex_function_kernelPKfS0_S0_Pfiiii,"",@"SHT_CUDA_INFO"
	.sectionflags	@""
	.align	4


	//----- nvinfo : EIATTR_CUDA_API_VERSION
	.align		4
        /*0000*/ 	.byte	0x04, 0x37
        /*0002*/ 	.short	(.L_7 - .L_6)
.L_6:
        /*0004*/ 	.word	0x00000082


	//----- nvinfo : EIATTR_KPARAM_INFO
	.align		4
.L_7:
        /*0008*/ 	.byte	0x04, 0x17
        /*000a*/ 	.short	(.L_9 - .L_8)
.L_8:
        /*000c*/ 	.word	0x00000000
        /*0010*/ 	.short	0x0007
        /*0012*/ 	.short	0x002c
        /*0014*/ 	.byte	0x00, 0xf0, 0x11, 0x00


	//----- nvinfo : EIATTR_KPARAM_INFO
	.align		4
.L_9:
        /*0018*/ 	.byte	0x04, 0x17
        /*001a*/ 	.short	(.L_11 - .L_10)
.L_10:
        /*001c*/ 	.word	0x00000000
        /*0020*/ 	.short	0x0006
        /*0022*/ 	.short	0x0028
        /*0024*/ 	.byte	0x00, 0xf0, 0x11, 0x00


	//----- nvinfo : EIATTR_KPARAM_INFO
	.align		4
.L_11:
        /*0028*/ 	.byte	0x04, 0x17
        /*002a*/ 	.short	(.L_13 - .L_12)
.L_12:
        /*002c*/ 	.word	0x00000000
        /*0030*/ 	.short	0x0005
        /*0032*/ 	.short	0x0024
        /*0034*/ 	.byte	0x00, 0xf0, 0x11, 0x00


	//----- nvinfo : EIATTR_KPARAM_INFO
	.align		4
.L_13:
        /*0038*/ 	.byte	0x04, 0x17
        /*003a*/ 	.short	(.L_15 - .L_14)
.L_14:
        /*003c*/ 	.word	0x00000000
        /*0040*/ 	.short	0x0004
        /*0042*/ 	.short	0x0020
        /*0044*/ 	.byte	0x00, 0xf0, 0x11, 0x00


	//----- nvinfo : EIATTR_KPARAM_INFO
	.align		4
.L_15:
        /*0048*/ 	.byte	0x04, 0x17
        /*004a*/ 	.short	(.L_17 - .L_16)
.L_16:
        /*004c*/ 	.word	0x00000000
        /*0050*/ 	.short	0x0003
        /*0052*/ 	.short	0x0018
        /*0054*/ 	.byte	0x00, 0xf5, 0x21, 0x00


	//----- nvinfo : EIATTR_KPARAM_INFO
	.align		4
.L_17:
        /*0058*/ 	.byte	0x04, 0x17
        /*005a*/ 	.short	(.L_19 - .L_18)
.L_18:
        /*005c*/ 	.word	0x00000000
        /*0060*/ 	.short	0x0002
        /*0062*/ 	.short	0x0010
        /*0064*/ 	.byte	0x00, 0xf5, 0x21, 0x00


	//----- nvinfo : EIATTR_KPARAM_INFO
	.align		4
.L_19:
        /*0068*/ 	.byte	0x04, 0x17
        /*006a*/ 	.short	(.L_21 - .L_20)
.L_20:
        /*006c*/ 	.word	0x00000000
        /*0070*/ 	.short	0x0001
        /*0072*/ 	.short	0x0008
        /*0074*/ 	.byte	0x00, 0xf5, 0x21, 0x00


	//----- nvinfo : EIATTR_KPARAM_INFO
	.align		4
.L_21:
        /*0078*/ 	.byte	0x04, 0x17
        /*007a*/ 	.short	(.L_23 - .L_22)
.L_22:
        /*007c*/ 	.word	0x00000000
        /*0080*/ 	.short	0x0000
        /*0082*/ 	.short	0x0000
        /*0084*/ 	.byte	0x00, 0xf5, 0x21, 0x00


	//----- nvinfo : EIATTR_SPARSE_MMA_MASK
	.align		4
.L_23:
        /*0088*/ 	.byte	0x03, 0x50
        /*008a*/ 	.short	0x0000


	//----- nvinfo : EIATTR_MAXREG_COUNT
	.align		4
        /*008c*/ 	.byte	0x03, 0x1b
        /*008e*/ 	.short	0x00ff


	//----- nvinfo : EIATTR_MERCURY_ISA_VERSION
	.align		4
        /*0090*/ 	.byte	0x03, 0x5f
        /*0092*/ 	.short	0x0101


	//----- nvinfo : EIATTR_VRC_CTA_INIT_COUNT
	.align		4
        /*0094*/ 	.byte	0x02, 0x4a
	.zero		1
	.zero		1


	//----- nvinfo : EIATTR_EXIT_INSTR_OFFSETS
	.align		4
        /*0098*/ 	.byte	0x04, 0x1c
        /*009a*/ 	.short	(.L_25 - .L_24)


	//   ....[0]....
.L_24:
        /*009c*/ 	.word	0x000000d0


	//   ....[1]....
        /*00a0*/ 	.word	0x000012f0


	//----- nvinfo : EIATTR_CBANK_PARAM_SIZE
	.align		4
.L_25:
        /*00a4*/ 	.byte	0x03, 0x19
        /*00a6*/ 	.short	0x0030


	//----- nvinfo : EIATTR_PARAM_CBANK
	.align		4
        /*00a8*/ 	.byte	0x04, 0x0a
        /*00aa*/ 	.short	(.L_27 - .L_26)
	.align		4
.L_26:
        /*00ac*/ 	.word	index@(.nv.constant0._Z23complex_function_kernelPKfS0_S0_Pfiiii)
        /*00b0*/ 	.short	0x0380
        /*00b2*/ 	.short	0x0030


	//----- nvinfo : EIATTR_SW_WAR
	.align		4
.L_27:
        /*00b4*/ 	.byte	0x04, 0x36
        /*00b6*/ 	.short	(.L_29 - .L_28)
.L_28:
        /*00b8*/ 	.word	0x00000008
.L_29:


//--------------------- .nv.callgraph             --------------------------
	.section	.nv.callgraph,"",@"SHT_CUDA_CALLGRAPH"
	.align	4
	.sectionentsize	8
	.align		4
        /*0000*/ 	.word	0x00000000
	.align		4
        /*0004*/ 	.word	0xffffffff
	.align		4
        /*0008*/ 	.word	0x00000000
	.align		4
        /*000c*/ 	.word	0xfffffffe
	.align		4
        /*0010*/ 	.word	0x00000000
	.align		4
        /*0014*/ 	.word	0xfffffffd
	.align		4
        /*0018*/ 	.word	0x00000000
	.align		4
        /*001c*/ 	.word	0xfffffffc


//--------------------- .text._Z23complex_function_kernelPKfS0_S0_Pfiiii --------------------------
	.section	.text._Z23complex_function_kernelPKfS0_S0_Pfiiii,"ax",@progbits
	.align	128
        .global         _Z23complex_function_kernelPKfS0_S0_Pfiiii
        .type           _Z23complex_function_kernelPKfS0_S0_Pfiiii,@function
        .size           _Z23complex_function_kernelPKfS0_S0_Pfiiii,(.L_x_13 - _Z23complex_function_kernelPKfS0_S0_Pfiiii)
        .other          _Z23complex_function_kernelPKfS0_S0_Pfiiii,@"STO_CUDA_ENTRY STV_DEFAULT"
_Z23complex_function_kernelPKfS0_S0_Pfiiii:
.text._Z23complex_function_kernelPKfS0_S0_Pfiiii:
[----:B------:R-:W-:Y:S01]  /*0000*/  LDC R1, c[0x0][0x37c] ;  /* 0x0000df00ff017b82 */ /* 0x000fe20000000800 */
[----:B------:R-:W0:Y:S07]  /*0010*/  S2R R3, SR_TID.X ;  /* 0x0000000000037919 */ /* 0x000e2e0000002100 */
[----:B------:R-:W1:Y:S01]  /*0020*/  LDC R7, c[0x0][0x364] ;  /* 0x0000d900ff077b82 */ /* 0x000e620000000800 */
[----:B------:R-:W2:Y:S01]  /*0030*/  LDCU UR6, c[0x0][0x3ac] ;  /* 0x00007580ff0677ac */ /* 0x000ea20008000800 */
[----:B------:R-:W1:Y:S01]  /*0040*/  S2R R2, SR_TID.Y ;  /* 0x0000000000027919 */ /* 0x000e620000002200 */
[----:B------:R-:W3:Y:S05]  /*0050*/  LDCU UR7, c[0x0][0x3a0] ;  /* 0x00007400ff0777ac */ /* 0x000eea0008000800 */
[----:B------:R-:W0:Y:S08]  /*0060*/  S2UR UR5, SR_CTAID.X ;  /* 0x00000000000579c3 */ /* 0x000e300000002500 */
[----:B------:R-:W0:Y:S08]  /*0070*/  LDC R0, c[0x0][0x360] ;  /* 0x0000d800ff007b82 */ /* 0x000e300000000800 */
[----:B------:R-:W1:Y:S01]  /*0080*/  S2UR UR4, SR_CTAID.Y ;  /* 0x00000000000479c3 */ /* 0x000e620000002600 */
[----:B0-----:R-:W-:-:S05]  /*0090*/  IMAD R0, R0, UR5, R3 ;  /* 0x0000000500007c24 */ /* 0x001fca000f8e0203 */
[----:B--2---:R-:W-:Y:S01]  /*00a0*/  ISETP.GE.AND P0, PT, R0, UR6, PT ;  /* 0x0000000600007c0c */ /* 0x004fe2000bf06270 */
[----:B-1----:R-:W-:-:S05]  /*00b0*/  IMAD R7, R7, UR4, R2 ;  /* 0x0000000407077c24 */ /* 0x002fca000f8e0202 */
[----:B---3--:R-:W-:-:S13]  /*00c0*/  ISETP.GE.OR P0, PT, R7, UR7, P0 ;  /* 0x0000000707007c0c */ /* 0x008fda0008706670 */
[----:B------:R-:W-:Y:S05]  /*00d0*/  @P0 EXIT ;  /* 0x000000000000094d */ /* 0x000fea0003800000 */
[----:B------:R-:W0:Y:S01]  /*00e0*/  LDCU UR5, c[0x0][0x3a4] ;  /* 0x00007480ff0577ac */ /* 0x000e220008000800 */
[----:B------:R-:W-:Y:S01]  /*00f0*/  HFMA2 R14, -RZ, RZ, 0, 0 ;  /* 0x00000000ff0e7431 */ /* 0x000fe200000001ff */
[----:B------:R-:W1:Y:S01]  /*0100*/  LDCU.64 UR12, c[0x0][0x358] ;  /* 0x00006b00ff0c77ac */ /* 0x000e620008000a00 */
[----:B0-----:R-:W-:-:S09]  /*0110*/  UISETP.GE.AND UP0, UPT, UR5, 0x1, UPT ;  /* 0x000000010500788c */ /* 0x001fd2000bf06270 */
[----:B-1----:R-:W-:Y:S05]  /*0120*/  BRA.U !UP0, `(.L_x_0) ;  /* 0x0000000908a07547 */ /* 0x002fea000b800000 */
[----:B------:R-:W-:Y:S02]  /*0130*/  UISETP.GE.U32.AND UP1, UPT, UR5, 0x10, UPT ;  /* 0x000000100500788c */ /* 0x000fe4000bf26070 */
[----:B------:R-:W-:Y:S01]  /*0140*/  IMAD R8, R7, UR5, RZ ;  /* 0x0000000507087c24 */ /* 0x000fe2000f8e02ff */
[----:B------:R-:W-:Y:S02]  /*0150*/  ULOP3.LUT UR8, UR5, 0xf, URZ, 0xc0, !UPT ;  /* 0x0000000f05087892 */ /* 0x000fe4000f8ec0ff */
[----:B------:R-:W-:Y:S01]  /*0160*/  IMAD R9, R0, UR5, RZ ;  /* 0x0000000500097c24 */ /* 0x000fe2000f8e02ff */
[----:B------:R-:W-:Y:S01]  /*0170*/  MOV R14, RZ ;  /* 0x000000ff000e7202 */ /* 0x000fe20000000f00 */
[----:B------:R-:W-:Y:S01]  /*0180*/  UMOV UR4, URZ ;  /* 0x000000ff00047c82 */ /* 0x000fe20008000000 */
[----:B------:R-:W-:Y:S01]  /*0190*/  UISETP.NE.AND UP0, UPT, UR8, URZ, UPT ;  /* 0x000000ff0800728c */ /* 0x000fe2000bf05270 */
[----:B------:R-:W-:Y:S10]  /*01a0*/  BRA.U !UP1, `(.L_x_1) ;  /* 0x0000000509107547 */ /* 0x000ff4000b800000 */
[----:B------:R-:W0:Y:S01]  /*01b0*/  LDC.64 R2, c[0x0][0x380] ;  /* 0x0000e000ff027b82 */ /* 0x000e220000000a00 */
[----:B------:R-:W1:Y:S01]  /*01c0*/  LDCU.64 UR6, c[0x0][0x388] ;  /* 0x00007100ff0677ac */ /* 0x000e620008000a00 */
[----:B------:R-:W-:Y:S02]  /*01d0*/  MOV R14, RZ ;  /* 0x000000ff000e7202 */ /* 0x000fe40000000f00 */
[----:B------:R-:W-:Y:S01]  /*01e0*/  MOV R6, R9 ;  /* 0x0000000900067202 */ /* 0x000fe20000000f00 */
[----:B------:R-:W-:-:S04]  /*01f0*/  ULOP3.LUT UR4, UR5, 0x7ffffff0, URZ, 0xc0, !UPT ;  /* 0x7ffffff005047892 */ /* 0x000fc8000f8ec0ff */
[----:B------:R-:W-:Y:S02]  /*0200*/  UIADD3 UR9, UPT, UPT, -UR4, URZ, URZ ;  /* 0x000000ff04097290 */ /* 0x000fe4000fffe1ff */
[----:B-1----:R-:W-:-:S04]  /*0210*/  UIADD3 UR5, UP1, UPT, UR6, 0x20, URZ ;  /* 0x0000002006057890 */ /* 0x002fc8000ff3e0ff */
[----:B------:R-:W-:Y:S01]  /*0220*/  UIADD3.X UR6, UPT, UPT, URZ, UR7, URZ, UP1, !UPT ;  /* 0x00000007ff067290 */ /* 0x000fe20008ffe4ff */
[----:B0-----:R-:W-:-:S03]  /*0230*/  IMAD.WIDE.U32 R2, R8, 0x4, R2 ;  /* 0x0000000408027825 */ /* 0x001fc600078e0002 */
[----:B------:R-:W-:-:S04]  /*0240*/  IADD3 R4, P0, PT, R2, 0x20, RZ ;  /* 0x0000002002047810 */ /* 0x000fc80007f1e0ff */
[----:B------:R-:W-:-:S09]  /*0250*/  IADD3.X R5, PT, PT, RZ, R3, RZ, P0, !PT ;  /* 0x00000003ff057210 */ /* 0x000fd200007fe4ff */
.L_x_2:
[----:B------:R-:W-:Y:S01]  /*0260*/  MOV R2, UR5 ;  /* 0x0000000500027c02 */ /* 0x000fe20008000f00 */
[----:B------:R-:W2:Y:S01]  /*0270*/  LDG.E R15, desc[UR12][R4.64+-0x20] ;  /* 0xffffe00c040f7981 */ /* 0x000ea2000c1e1900 */
[----:B------:R-:W-:-:S03]  /*0280*/  MOV R3, UR6 ;  /* 0x0000000600037c02 */ /* 0x000fc60008000f00 */
[----:B------:R-:W3:Y:S01]  /*0290*/  LDG.E R17, desc[UR12][R4.64+-0x1c] ;  /* 0xffffe40c04117981 */ /* 0x000ee2000c1e1900 */
[----:B------:R-:W-:-:S03]  /*02a0*/  IMAD.WIDE R2, R6, 0x4, R2 ;  /* 0x0000000406027825 */ /* 0x000fc600078e0202 */
[----:B------:R-:W4:Y:S04]  /*02b0*/  LDG.E R19, desc[UR12][R4.64+-0x18] ;  /* 0xffffe80c04137981 */ /* 0x000f28000c1e1900 */
[----:B------:R-:W2:Y:S04]  /*02c0*/  LDG.E R16, desc[UR12][R2.64+-0x20] ;  /* 0xffffe00c02107981 */ /* 0x000ea8000c1e1900 */
[----:B------:R-:W3:Y:S04]  /*02d0*/  LDG.E R24, desc[UR12][R2.64+-0x1c] ;  /* 0xffffe40c02187981 */ /* 0x000ee8000c1e1900 */
[----:B------:R-:W4:Y:S04]  /*02e0*/  LDG.E R18, desc[UR12][R2.64+-0x18] ;  /* 0xffffe80c02127981 */ /* 0x000f28000c1e1900 */
[----:B------:R-:W5:Y:S04]  /*02f0*/  LDG.E R20, desc[UR12][R4.64+-0x14] ;  /* 0xffffec0c04147981 */ /* 0x000f68000c1e1900 */
        /* <DEDUP_REMOVED lines=8> */
[----:B------:R-:W5:Y:S01]  /*0380*/  LDG.E R26, desc[UR12][R4.64+0x1c] ;  /* 0x00001c0c041a7981 */ /* 0x000f62000c1e1900 */
[----:B--2---:R-:W-:-:S03]  /*0390*/  FFMA R16, R15, R16, R14 ;  /* 0x000000100f107223 */ /* 0x004fc6000000000e */
[----:B------:R-:W2:Y:S01]  /*03a0*/  LDG.E R15, desc[UR12][R4.64+-0x4] ;  /* 0xfffffc0c040f7981 */ /* 0x000ea2000c1e1900 */
[----:B---3--:R-:W-:-:S03]  /*03b0*/  FFMA R24, R17, R24, R16 ;  /* 0x0000001811187223 */ /* 0x008fc60000000010 */
[----:B------:R-:W2:Y:S01]  /*03c0*/  LDG.E R14, desc[UR12][R2.64+-0x4] ;  /* 0xfffffc0c020e7981 */ /* 0x000ea2000c1e1900 */
[----:B----4-:R-:W-:-:S03]  /*03d0*/  FFMA R25, R19, R18, R24 ;  /* 0x0000001213197223 */ /* 0x010fc60000000018 */
[----:B------:R-:W3:Y:S04]  /*03e0*/  LDG.E R16, desc[UR12][R4.64] ;  /* 0x0000000c04107981 */ /* 0x000ee8000c1e1900 */
[----:B------:R-:W3:Y:S01]  /*03f0*/  LDG.E R17, desc[UR12][R2.64] ;  /* 0x0000000c02117981 */ /* 0x000ee2000c1e1900 */
[----:B-----5:R-:W-:-:S03]  /*0400*/  FFMA R25, R20, R21, R25 ;  /* 0x0000001514197223 */ /* 0x020fc60000000019 */
[----:B------:R-:W4:Y:S04]  /*0410*/  LDG.E R18, desc[UR12][R4.64+0x4] ;  /* 0x0000040c04127981 */ /* 0x000f28000c1e1900 */
[----:B------:R-:W4:Y:S01]  /*0420*/  LDG.E R19, desc[UR12][R2.64+0x4] ;  /* 0x0000040c02137981 */ /* 0x000f22000c1e1900 */
[----:B------:R-:W-:-:S03]  /*0430*/  FFMA R25, R22, R23, R25 ;  /* 0x0000001716197223 */ /* 0x000fc60000000019 */
[----:B------:R-:W5:Y:S04]  /*0440*/  LDG.E R20, desc[UR12][R4.64+0x8] ;  /* 0x0000080c04147981 */ /* 0x000f68000c1e1900 */
[----:B------:R-:W5:Y:S01]  /*0450*/  LDG.E R21, desc[UR12][R2.64+0x8] ;  /* 0x0000080c02157981 */ /* 0x000f62000c1e1900 */
[----:B------:R-:W-:-:S03]  /*0460*/  FFMA R25, R10, R11, R25 ;  /* 0x0000000b0a197223 */ /* 0x000fc60000000019 */
[----:B------:R-:W5:Y:S04]  /*0470*/  LDG.E R22, desc[UR12][R4.64+0xc] ;  /* 0x00000c0c04167981 */ /* 0x000f68000c1e1900 */
[----:B------:R-:W5:Y:S04]  /*0480*/  LDG.E R23, desc[UR12][R2.64+0xc] ;  /* 0x00000c0c02177981 */ /* 0x000f68000c1e1900 */
[----:B------:R-:W5:Y:S01]  /*0490*/  LDG.E R10, desc[UR12][R4.64+0x10] ;  /* 0x0000100c040a7981 */ /* 0x000f62000c1e1900 */
[----:B------:R-:W-:-:S03]  /*04a0*/  FFMA R28, R12, R13, R25 ;  /* 0x0000000d0c1c7223 */ /* 0x000fc60000000019 */
[----:B------:R-:W5:Y:S04]  /*04b0*/  LDG.E R11, desc[UR12][R2.64+0x10] ;  /* 0x0000100c020b7981 */ /* 0x000f68000c1e1900 */
[----:B------:R-:W5:Y:S04]  /*04c0*/  LDG.E R24, desc[UR12][R4.64+0x14] ;  /* 0x0000140c04187981 */ /* 0x000f68000c1e1900 */
[----:B------:R-:W5:Y:S04]  /*04d0*/  LDG.E R25, desc[UR12][R2.64+0x14] ;  /* 0x0000140c02197981 */ /* 0x000f68000c1e1900 */
[----:B------:R0:W5:Y:S04]  /*04e0*/  LDG.E R13, desc[UR12][R4.64+0x18] ;  /* 0x0000180c040d7981 */ /* 0x000168000c1e1900 */
[----:B------:R-:W5:Y:S01]  /*04f0*/  LDG.E R12, desc[UR12][R2.64+0x18] ;  /* 0x0000180c020c7981 */ /* 0x000f62000c1e1900 */
[----:B------:R-:W-:-:S04]  /*0500*/  UIADD3 UR9, UPT, UPT, UR9, 0x10, URZ ;  /* 0x0000001009097890 */ /* 0x000fc8000fffe0ff */
[----:B------:R-:W-:Y:S01]  /*0510*/  UISETP.NE.AND UP1, UPT, UR9, URZ, UPT ;  /* 0x000000ff0900728c */ /* 0x000fe2000bf25270 */
[----:B0-----:R-:W-:Y:S02]  /*0520*/  IADD3 R4, P0, PT, R4, 0x40, RZ ;  /* 0x0000004004047810 */ /* 0x001fe40007f1e0ff */
[----:B------:R-:W-:Y:S02]  /*0530*/  IADD3 R6, PT, PT, R6, 0x10, RZ ;  /* 0x0000001006067810 */ /* 0x000fe40007ffe0ff */
[----:B------:R-:W-:Y:S01]  /*0540*/  IADD3.X R5, PT, PT, RZ, R5, RZ, P0, !PT ;  /* 0x00000005ff057210 */ /* 0x000fe200007fe4ff */
[----:B--2---:R-:W-:-:S04]  /*0550*/  FFMA R15, R15, R14, R28 ;  /* 0x0000000e0f0f7223 */ /* 0x004fc8000000001c */
[----:B---3--:R-:W-:-:S04]  /*0560*/  FFMA R15, R16, R17, R15 ;  /* 0x00000011100f7223 */ /* 0x008fc8000000000f */
[----:B----4-:R-:W-:-:S04]  /*0570*/  FFMA R15, R18, R19, R15 ;  /* 0x00000013120f7223 */ /* 0x010fc8000000000f */
[----:B-----5:R-:W-:-:S04]  /*0580*/  FFMA R15, R20, R21, R15 ;  /* 0x00000015140f7223 */ /* 0x020fc8000000000f */
[----:B------:R-:W-:-:S04]  /*0590*/  FFMA R15, R22, R23, R15 ;  /* 0x00000017160f7223 */ /* 0x000fc8000000000f */
[----:B------:R-:W-:-:S04]  /*05a0*/  FFMA R11, R10, R11, R15 ;  /* 0x0000000b0a0b7223 */ /* 0x000fc8000000000f */
[----:B------:R-:W-:-:S04]  /*05b0*/  FFMA R24, R24, R25, R11 ;  /* 0x0000001918187223 */ /* 0x000fc8000000000b */
[----:B------:R-:W-:-:S04]  /*05c0*/  FFMA R13, R13, R12, R24 ;  /* 0x0000000c0d0d7223 */ /* 0x000fc80000000018 */
[----:B------:R-:W-:Y:S01]  /*05d0*/  FFMA R14, R26, R27, R13 ;  /* 0x0000001b1a0e7223 */ /* 0x000fe2000000000d */
[----:B------:R-:W-:Y:S06]  /*05e0*/  BRA.U UP1, `(.L_x_2) ;  /* 0xfffffffd011c7547 */ /* 0x000fec000b83ffff */
.L_x_1:
[----:B------:R-:W-:Y:S05]  /*05f0*/  BRA.U !UP0, `(.L_x_0) ;  /* 0x00000005086c7547 */ /* 0x000fea000b800000 */
[----:B------:R-:W0:Y:S01]  /*0600*/  LDCU UR5, c[0x0][0x3a4] ;  /* 0x00007480ff0577ac */ /* 0x000e220008000800 */
[----:B------:R-:W-:Y:S02]  /*0610*/  UISETP.GE.U32.AND UP0, UPT, UR8, 0x8, UPT ;  /* 0x000000080800788c */ /* 0x000fe4000bf06070 */
[----:B0-----:R-:W-:-:S04]  /*0620*/  ULOP3.LUT UR6, UR5, 0x7, URZ, 0xc0, !UPT ;  /* 0x0000000705067892 */ /* 0x001fc8000f8ec0ff */
[----:B------:R-:W-:-:S03]  /*0630*/  UISETP.NE.AND UP1, UPT, UR6, URZ, UPT ;  /* 0x000000ff0600728c */ /* 0x000fc6000bf25270 */
[----:B------:R-:W-:Y:S08]  /*0640*/  BRA.U !UP0, `(.L_x_3) ;  /* 0x0000000108907547 */ /* 0x000ff0000b800000 */
[----:B------:R-:W0:Y:S01]  /*0650*/  LDC.64 R10, c[0x0][0x380] ;  /* 0x0000e000ff0a7b82 */ /* 0x000e220000000a00 */
[----:B------:R-:W1:Y:S01]  /*0660*/  LDCU.64 UR8, c[0x0][0x380] ;  /* 0x00007000ff0877ac */ /* 0x000e620008000a00 */
[C---:B------:R-:W-:Y:S02]  /*0670*/  IADD3 R3, PT, PT, R8.reuse, UR4, RZ ;  /* 0x0000000408037c10 */ /* 0x040fe4000fffe0ff */
[----:B------:R-:W-:Y:S02]  /*0680*/  IADD3 R6, P0, PT, R8, UR4, RZ ;  /* 0x0000000408067c10 */ /* 0x000fe4000ff1e0ff */
[----:B------:R-:W-:Y:S02]  /*0690*/  IADD3 R13, PT, PT, R9, UR4, RZ ;  /* 0x00000004090d7c10 */ /* 0x000fe4000fffe0ff */
[----:B------:R-:W2:Y:S01]  /*06a0*/  LDC.64 R4, c[0x0][0x388] ;  /* 0x0000e200ff047b82 */ /* 0x000ea20000000a00 */
[----:B0-----:R-:W-:Y:S01]  /*06b0*/  IMAD.WIDE.U32 R10, R3, 0x4, R10 ;  /* 0x00000004030a7825 */ /* 0x001fe200078e000a */
[----:B------:R-:W-:-:S02]  /*06c0*/  IADD3.X R3, PT, PT, RZ, RZ, RZ, P0, !PT ;  /* 0x000000ffff037210 */ /* 0x000fc400007fe4ff */
[C---:B-1----:R-:W-:Y:S02]  /*06d0*/  LEA R2, P0, R6.reuse, UR8, 0x2 ;  /* 0x0000000806027c11 */ /* 0x042fe4000f8010ff */
[----:B------:R-:W3:Y:S02]  /*06e0*/  LDG.E R15, desc[UR12][R10.64] ;  /* 0x0000000c0a0f7981 */ /* 0x000ee4000c1e1900 */
[----:B------:R-:W-:Y:S01]  /*06f0*/  LEA.HI.X R3, R6, UR9, R3, 0x2, P0 ;  /* 0x0000000906037c11 */ /* 0x000fe200080f1403 */
[----:B--2---:R-:W-:-:S04]  /*0700*/  IMAD.WIDE R4, R13, 0x4, R4 ;  /* 0x000000040d047825 */ /* 0x004fc800078e0204 */
[----:B------:R-:W2:Y:S04]  /*0710*/  LDG.E R18, desc[UR12][R2.64+0x4] ;  /* 0x0000040c02127981 */ /* 0x000ea8000c1e1900 */
[----:B------:R-:W3:Y:S04]  /*0720*/  LDG.E R16, desc[UR12][R4.64] ;  /* 0x0000000c04107981 */ /* 0x000ee8000c1e1900 */
[----:B------:R-:W2:Y:S04]  /*0730*/  LDG.E R17, desc[UR12][R4.64+0x4] ;  /* 0x0000040c04117981 */ /* 0x000ea8000c1e1900 */
[----:B------:R-:W4:Y:S04]  /*0740*/  LDG.E R19, desc[UR12][R4.64+0x8] ;  /* 0x0000080c04137981 */ /* 0x000f28000c1e1900 */
        /* <DEDUP_REMOVED lines=11> */
[----:B------:R-:W-:Y:S01]  /*0800*/  UIADD3 UR4, UPT, UPT, UR4, 0x8, URZ ;  /* 0x0000000804047890 */ /* 0x000fe2000fffe0ff */
[----:B---3--:R-:W-:-:S04]  /*0810*/  FFMA R15, R15, R16, R14 ;  /* 0x000000100f0f7223 */ /* 0x008fc8000000000e */
[----:B--2---:R-:W-:-:S04]  /*0820*/  FFMA R15, R18, R17, R15 ;  /* 0x00000011120f7223 */ /* 0x004fc8000000000f */
[----:B----4-:R-:W-:-:S04]  /*0830*/  FFMA R15, R20, R19, R15 ;  /* 0x00000013140f7223 */ /* 0x010fc8000000000f */
[----:B-----5:R-:W-:-:S04]  /*0840*/  FFMA R15, R22, R21, R15 ;  /* 0x00000015160f7223 */ /* 0x020fc8000000000f */
[----:B------:R-:W-:-:S04]  /*0850*/  FFMA R15, R24, R23, R15 ;  /* 0x00000017180f7223 */ /* 0x000fc8000000000f */
[----:B------:R-:W-:-:S04]  /*0860*/  FFMA R13, R12, R13, R15 ;  /* 0x0000000d0c0d7223 */ /* 0x000fc8000000000f */
[----:B------:R-:W-:-:S04]  /*0870*/  FFMA R11, R6, R11, R13 ;  /* 0x0000000b060b7223 */ /* 0x000fc8000000000d */
[----:B------:R-:W-:-:S07]  /*0880*/  FFMA R14, R10, R25, R11 ;  /* 0x000000190a0e7223 */ /* 0x000fce000000000b */
.L_x_3:
[----:B------:R-:W-:Y:S05]  /*0890*/  BRA.U !UP1, `(.L_x_0) ;  /* 0x0000000109c47547 */ /* 0x000fea000b800000 */
[----:B------:R-:W-:Y:S02]  /*08a0*/  UISETP.GE.U32.AND UP0, UPT, UR6, 0x4, UPT ;  /* 0x000000040600788c */ /* 0x000fe4000bf06070 */
[----:B------:R-:W-:-:S04]  /*08b0*/  ULOP3.LUT UR5, UR5, 0x3, URZ, 0xc0, !UPT ;  /* 0x0000000305057892 */ /* 0x000fc8000f8ec0ff */
        /* <DEDUP_REMOVED lines=10> */
[----:B-1----:R-:W-:-:S03]  /*0960*/  LEA R2, P0, R6, UR6, 0x2 ;  /* 0x0000000606027c11 */ /* 0x002fc6000f8010ff */
[----:B------:R-:W3:Y:S01]  /*0970*/  LDG.E R11, desc[UR12][R10.64] ;  /* 0x0000000c0a0b7981 */ /* 0x000ee2000c1e1900 */
        /* <DEDUP_REMOVED lines=8> */
[----:B------:R-:W5:Y:S01]  /*0a00*/  LDG.E R18, desc[UR12][R4.64+0xc] ;  /* 0x00000c0c04127981 */ /* 0x000f62000c1e1900 */
[----:B------:R-:W-:Y:S01]  /*0a10*/  UIADD3 UR4, UPT, UPT, UR4, 0x4, URZ ;  /* 0x0000000404047890 */ /* 0x000fe2000fffe0ff */
[----:B---3--:R-:W-:-:S04]  /*0a20*/  FFMA R6, R11, R6, R14 ;  /* 0x000000060b067223 */ /* 0x008fc8000000000e */
[----:B--2---:R-:W-:-:S04]  /*0a30*/  FFMA R6, R13, R12, R6 ;  /* 0x0000000c0d067223 */ /* 0x004fc80000000006 */
[----:B----4-:R-:W-:-:S04]  /*0a40*/  FFMA R6, R15, R16, R6 ;  /* 0x000000100f067223 */ /* 0x010fc80000000006 */
[----:B-----5:R-:W-:-:S07]  /*0a50*/  FFMA R14, R17, R18, R6 ;  /* 0x00000012110e7223 */ /* 0x020fce0000000006 */
.L_x_4:
[----:B------:R-:W-:Y:S05]  /*0a60*/  BRA.U !UP1, `(.L_x_0) ;  /* 0x0000000109507547 */ /* 0x000fea000b800000 */
[----:B------:R-:W0:Y:S01]  /*0a70*/  LDC.64 R4, c[0x0][0x380] ;  /* 0x0000e000ff047b82 */ /* 0x000e220000000a00 */
[----:B------:R-:W-:Y:S01]  /*0a80*/  IADD3 R11, PT, PT, R8, UR4, RZ ;  /* 0x00000004080b7c10 */ /* 0x000fe2000fffe0ff */
[----:B------:R-:W-:-:S06]  /*0a90*/  UIADD3 UR5, UPT, UPT, -UR5, URZ, URZ ;  /* 0x000000ff05057290 */ /* 0x000fcc000fffe1ff */
[----:B------:R-:W1:Y:S01]  /*0aa0*/  LDC.64 R2, c[0x0][0x388] ;  /* 0x0000e200ff027b82 */ /* 0x000e620000000a00 */
[----:B0-----:R-:W-:Y:S01]  /*0ab0*/  IMAD.WIDE.U32 R4, R11, 0x4, R4 ;  /* 0x000000040b047825 */ /* 0x001fe200078e0004 */
[----:B------:R-:W-:Y:S02]  /*0ac0*/  IADD3 R11, PT, PT, R9, UR4, RZ ;  /* 0x00000004090b7c10 */ /* 0x000fe4000fffe0ff */
[----:B------:R-:W-:Y:S02]  /*0ad0*/  MOV R6, R4 ;  /* 0x0000000400067202 */ /* 0x000fe40000000f00 */
[----:B------:R-:W-:-:S07]  /*0ae0*/  MOV R13, R5 ;  /* 0x00000005000d7202 */ /* 0x000fce0000000f00 */
.L_x_5:
[----:B-1----:R-:W-:Y:S01]  /*0af0*/  IMAD.WIDE R4, R11, 0x4, R2 ;  /* 0x000000040b047825 */ /* 0x002fe200078e0202 */
[----:B------:R-:W-:Y:S02]  /*0b00*/  MOV R9, R13 ;  /* 0x0000000d00097202 */ /* 0x000fe40000000f00 */
[----:B------:R-:W-:-:S03]  /*0b10*/  MOV R8, R6 ;  /* 0x0000000600087202 */ /* 0x000fc60000000f00 */
[----:B------:R-:W2:Y:S04]  /*0b20*/  LDG.E R4, desc[UR12][R4.64] ;  /* 0x0000000c04047981 */ /* 0x000ea8000c1e1900 */
[----:B------:R-:W2:Y:S01]  /*0b30*/  LDG.E R9, desc[UR12][R8.64] ;  /* 0x0000000c08097981 */ /* 0x000ea2000c1e1900 */
[----:B------:R-:W-:Y:S01]  /*0b40*/  UIADD3 UR5, UPT, UPT, UR5, 0x1, URZ ;  /* 0x0000000105057890 */ /* 0x000fe2000fffe0ff */
[----:B------:R-:W-:Y:S02]  /*0b50*/  IADD3 R6, P0, PT, R6, 0x4, RZ ;  /* 0x0000000406067810 */ /* 0x000fe40007f1e0ff */
[----:B------:R-:W-:Y:S01]  /*0b60*/  IADD3 R11, PT, PT, R11, 0x1, RZ ;  /* 0x000000010b0b7810 */ /* 0x000fe20007ffe0ff */
[----:B------:R-:W-:Y:S01]  /*0b70*/  UISETP.NE.AND UP0, UPT, UR5, URZ, UPT ;  /* 0x000000ff0500728c */ /* 0x000fe2000bf05270 */
[----:B------:R-:W-:Y:S01]  /*0b80*/  IADD3.X R13, PT, PT, RZ, R13, RZ, P0, !PT ;  /* 0x0000000dff0d7210 */ /* 0x000fe200007fe4ff */
[----:B--2---:R-:W-:-:S07]  /*0b90*/  FFMA R14, R9, R4, R14 ;  /* 0x00000004090e7223 */ /* 0x004fce000000000e */
[----:B------:R-:W-:Y:S05]  /*0ba0*/  BRA.U UP0, `(.L_x_5) ;  /* 0xfffffffd00d07547 */ /* 0x000fea000b83ffff */
.L_x_0:
[----:B------:R-:W0:Y:S01]  /*0bb0*/  LDCU UR7, c[0x0][0x3a8] ;  /* 0x00007500ff0777ac */ /* 0x000e220008000800 */
[----:B------:R-:W-:Y:S01]  /*0bc0*/  MOV R5, RZ ;  /* 0x000000ff00057202 */ /* 0x000fe20000000f00 */
[----:B0-----:R-:W-:-:S09]  /*0bd0*/  UISETP.GE.AND UP0, UPT, UR7, 0x1, UPT ;  /* 0x000000010700788c */ /* 0x001fd2000bf06270 */
[----:B------:R-:W-:Y:S05]  /*0be0*/  BRA.U !UP0, `(.L_x_6) ;  /* 0x0000000508a87547 */ /* 0x000fea000b800000 */
[----:B------:R-:W-:Y:S01]  /*0bf0*/  UISETP.GE.U32.AND UP1, UPT, UR7, 0x10, UPT ;  /* 0x000000100700788c */ /* 0x000fe2000bf26070 */
[----:B------:R-:W-:Y:S01]  /*0c00*/  HFMA2 R5, -RZ, RZ, 0, 0 ;  /* 0x00000000ff057431 */ /* 0x000fe200000001ff */
[----:B------:R-:W-:Y:S02]  /*0c10*/  ULOP3.LUT UR10, UR7, 0xf, URZ, 0xc0, !UPT ;  /* 0x0000000f070a7892 */ /* 0x000fe4000f8ec0ff */
[----:B------:R-:W-:Y:S01]  /*0c20*/  IMAD R4, R0, UR7, RZ ;  /* 0x0000000700047c24 */ /* 0x000fe2000f8e02ff */
[----:B------:R-:W-:Y:S01]  /*0c30*/  UMOV UR4, URZ ;  /* 0x000000ff00047c82 */ /* 0x000fe20008000000 */
[----:B------:R-:W-:-:S03]  /*0c40*/  UISETP.NE.AND UP0, UPT, UR10, URZ, UPT ;  /* 0x000000ff0a00728c */ /* 0x000fc6000bf05270 */
[----:B------:R-:W-:Y:S08]  /*0c50*/  BRA.U !UP1, `(.L_x_7) ;  /* 0x0000000109b87547 */ /* 0x000ff0000b800000 */
[----:B------:R-:W0:Y:S01]  /*0c60*/  LDCU.64 UR8, c[0x0][0x390] ;  /* 0x00007200ff0877ac */ /* 0x000e220008000a00 */
[----:B------:R-:W-:Y:S02]  /*0c70*/  MOV R5, RZ ;  /* 0x000000ff00057202 */ /* 0x000fe40000000f00 */
[----:B------:R-:W-:Y:S01]  /*0c80*/  MOV R6, R4 ;  /* 0x0000000400067202 */ /* 0x000fe20000000f00 */
[----:B------:R-:W-:Y:S02]  /*0c90*/  ULOP3.LUT UR4, UR7, 0x7ffffff0, URZ, 0xc0, !UPT ;  /* 0x7ffffff007047892 */ /* 0x000fe4000f8ec0ff */
[----:B0-----:R-:W-:Y:S02]  /*0ca0*/  UIADD3 UR5, UP1, UPT, UR8, 0x20, URZ ;  /* 0x0000002008057890 */ /* 0x001fe4000ff3e0ff */
[----:B------:R-:W-:Y:S02]  /*0cb0*/  UIADD3 UR8, UPT, UPT, -UR4, URZ, URZ ;  /* 0x000000ff04087290 */ /* 0x000fe4000fffe1ff */
[----:B------:R-:W-:-:S12]  /*0cc0*/  UIADD3.X UR6, UPT, UPT, URZ, UR9, URZ, UP1, !UPT ;  /* 0x00000009ff067290 */ /* 0x000fd80008ffe4ff */
.L_x_8:
[----:B------:R-:W-:Y:S02]  /*0cd0*/  MOV R2, UR5 ;  /* 0x0000000500027c02 */ /* 0x000fe40008000f00 */
[----:B------:R-:W-:-:S03]  /*0ce0*/  MOV R3, UR6 ;  /* 0x0000000600037c02 */ /* 0x000fc60008000f00 */
[----:B------:R-:W-:-:S05]  /*0cf0*/  IMAD.WIDE R2, R6, 0x4, R2 ;  /* 0x0000000406027825 */ /* 0x000fca00078e0202 */
        /* <DEDUP_REMOVED lines=17> */
[----:B------:R-:W-:-:S03]  /*0e10*/  IADD3 R6, PT, PT, R6, 0x10, RZ ;  /* 0x0000001006067810 */ /* 0x000fc60007ffe0ff */
[----:B------:R-:W-:Y:S01]  /*0e20*/  UISETP.NE.AND UP1, UPT, UR8, URZ, UPT ;  /* 0x000000ff0800728c */ /* 0x000fe2000bf25270 */
        /* <DEDUP_REMOVED lines=15> */
[----:B------:R-:W-:Y:S01]  /*0f20*/  FFMA R5, R27, R14, R20 ;  /* 0x0000000e1b057223 */ /* 0x000fe20000000014 */
[----:B------:R-:W-:Y:S06]  /*0f30*/  BRA.U UP1, `(.L_x_8) ;  /* 0xfffffffd01647547 */ /* 0x000fec000b83ffff */
.L_x_7:
[----:B------:R-:W-:Y:S05]  /*0f40*/  BRA.U !UP0, `(.L_x_6) ;  /* 0x0000000108d07547 */ /* 0x000fea000b800000 */
[----:B------:R-:W-:Y:S02]  /*0f50*/  UISETP.GE.U32.AND UP0, UPT, UR10, 0x8, UPT ;  /* 0x000000080a00788c */ /* 0x000fe4000bf06070 */
[----:B------:R-:W-:-:S04]  /*0f60*/  ULOP3.LUT UR6, UR7, 0x7, URZ, 0xc0, !UPT ;  /* 0x0000000707067892 */ /* 0x000fc8000f8ec0ff */
[----:B------:R-:W-:-:S03]  /*0f70*/  UISETP.NE.AND UP1, UPT, UR6, URZ, UPT ;  /* 0x000000ff0600728c */ /* 0x000fc6000bf25270 */
[----:B------:R-:W-:Y:S08]  /*0f80*/  BRA.U !UP0, `(.L_x_9) ;  /* 0x0000000108507547 */ /* 0x000ff0000b800000 */
[----:B------:R-:W0:Y:S01]  /*0f90*/  LDC.64 R2, c[0x0][0x390] ;  /* 0x0000e400ff027b82 */ /* 0x000e220000000a00 */
[----:B------:R-:W-:-:S05]  /*0fa0*/  IADD3 R9, PT, PT, R4, UR4, RZ ;  /* 0x0000000404097c10 */ /* 0x000fca000fffe0ff */
[----:B0-----:R-:W-:-:S05]  /*0fb0*/  IMAD.WIDE R2, R9, 0x4, R2 ;  /* 0x0000000409027825 */ /* 0x001fca00078e0202 */
[----:B------:R-:W2:Y:S04]  /*0fc0*/  LDG.E R6, desc[UR12][R2.64] ;  /* 0x0000000c02067981 */ /* 0x000ea8000c1e1900 */
[----:B------:R-:W3:Y:S04]  /*0fd0*/  LDG.E R8, desc[UR12][R2.64+0x4] ;  /* 0x0000040c02087981 */ /* 0x000ee8000c1e1900 */
[----:B------:R-:W4:Y:S04]  /*0fe0*/  LDG.E R10, desc[UR12][R2.64+0x8] ;  /* 0x0000080c020a7981 */ /* 0x000f28000c1e1900 */
[----:B------:R-:W5:Y:S04]  /*0ff0*/  LDG.E R12, desc[UR12][R2.64+0xc] ;  /* 0x00000c0c020c7981 */ /* 0x000f68000c1e1900 */
[----:B------:R-:W5:Y:S04]  /*1000*/  LDG.E R16, desc[UR12][R2.64+0x10] ;  /* 0x0000100c02107981 */ /* 0x000f68000c1e1900 */
[----:B------:R-:W5:Y:S04]  /*1010*/  LDG.E R18, desc[UR12][R2.64+0x14] ;  /* 0x0000140c02127981 */ /* 0x000f68000c1e1900 */
[----:B------:R-:W5:Y:S04]  /*1020*/  LDG.E R20, desc[UR12][R2.64+0x18] ;  /* 0x0000180c02147981 */ /* 0x000f68000c1e1900 */
[----:B------:R-:W5:Y:S01]  /*1030*/  LDG.E R22, desc[UR12][R2.64+0x1c] ;  /* 0x00001c0c02167981 */ /* 0x000f62000c1e1900 */
[----:B------:R-:W-:Y:S01]  /*1040*/  UIADD3 UR4, UPT, UPT, UR4, 0x8, URZ ;  /* 0x0000000804047890 */ /* 0x000fe2000fffe0ff */
[----:B--2---:R-:W-:-:S04]  /*1050*/  FFMA R5, R6, R14, R5 ;  /* 0x0000000e06057223 */ /* 0x004fc80000000005 */
[----:B---3--:R-:W-:-:S04]  /*1060*/  FFMA R5, R8, R14, R5 ;  /* 0x0000000e08057223 */ /* 0x008fc80000000005 */
[----:B----4-:R-:W-:-:S04]  /*1070*/  FFMA R5, R10, R14, R5 ;  /* 0x0000000e0a057223 */ /* 0x010fc80000000005 */
[----:B-----5:R-:W-:-:S04]  /*1080*/  FFMA R5, R12, R14, R5 ;  /* 0x0000000e0c057223 */ /* 0x020fc80000000005 */
[----:B------:R-:W-:-:S04]  /*1090*/  FFMA R5, R16, R14, R5 ;  /* 0x0000000e10057223 */ /* 0x000fc80000000005 */
[----:B------:R-:W-:-:S04]  /*10a0*/  FFMA R5, R18, R14, R5 ;  /* 0x0000000e12057223 */ /* 0x000fc80000000005 */
[----:B------:R-:W-:-:S04]  /*10b0*/  FFMA R5, R20, R14, R5 ;  /* 0x0000000e14057223 */ /* 0x000fc80000000005 */
[----:B------:R-:W-:-:S07]  /*10c0*/  FFMA R5, R22, R14, R5 ;  /* 0x0000000e16057223 */ /* 0x000fce0000000005 */
.L_x_9:
        /* <DEDUP_REMOVED lines=11> */
[----:B------:R-:W5:Y:S01]  /*1180*/  LDG.E R12, desc[UR12][R2.64+0xc] ;  /* 0x00000c0c020c7981 */ /* 0x000f62000c1e1900 */
[----:B------:R-:W-:Y:S01]  /*1190*/  UIADD3 UR4, UPT, UPT, UR4, 0x4, URZ ;  /* 0x0000000404047890 */ /* 0x000fe2000fffe0ff */
[----:B--2---:R-:W-:-:S04]  /*11a0*/  FFMA R5, R6, R14, R5 ;  /* 0x0000000e06057223 */ /* 0x004fc80000000005 */
[----:B---3--:R-:W-:-:S04]  /*11b0*/  FFMA R5, R8, R14, R5 ;  /* 0x0000000e08057223 */ /* 0x008fc80000000005 */
[----:B----4-:R-:W-:-:S04]  /*11c0*/  FFMA R5, R10, R14, R5 ;  /* 0x0000000e0a057223 */ /* 0x010fc80000000005 */
[----:B-----5:R-:W-:-:S07]  /*11d0*/  FFMA R5, R12, R14, R5 ;  /* 0x0000000e0c057223 */ /* 0x020fce0000000005 */
.L_x_10:
[----:B------:R-:W-:Y:S05]  /*11e0*/  BRA.U !UP1, `(.L_x_6) ;  /* 0x0000000109287547 */ /* 0x000fea000b800000 */
[----:B------:R-:W0:Y:S01]  /*11f0*/  LDC.64 R8, c[0x0][0x390] ;  /* 0x0000e400ff087b82 */ /* 0x000e220000000a00 */
[----:B------:R-:W-:Y:S01]  /*1200*/  IADD3 R11, PT, PT, R4, UR4, RZ ;  /* 0x00000004040b7c10 */ /* 0x000fe2000fffe0ff */
[----:B------:R-:W-:-:S12]  /*1210*/  UIADD3 UR5, UPT, UPT, -UR5, URZ, URZ ;  /* 0x000000ff05057290 */ /* 0x000fd8000fffe1ff */
.L_x_11:
[----:B0-----:R-:W-:-:S06]  /*1220*/  IMAD.WIDE R2, R11, 0x4, R8 ;  /* 0x000000040b027825 */ /* 0x001fcc00078e0208 */
[----:B------:R-:W2:Y:S01]  /*1230*/  LDG.E R2, desc[UR12][R2.64] ;  /* 0x0000000c02027981 */ /* 0x000ea2000c1e1900 */
[----:B------:R-:W-:Y:S01]  /*1240*/  UIADD3 UR5, UPT, UPT, UR5, 0x1, URZ ;  /* 0x0000000105057890 */ /* 0x000fe2000fffe0ff */
[----:B------:R-:W-:-:S03]  /*1250*/  IADD3 R11, PT, PT, R11, 0x1, RZ ;  /* 0x000000010b0b7810 */ /* 0x000fc60007ffe0ff */
[----:B------:R-:W-:Y:S01]  /*1260*/  UISETP.NE.AND UP0, UPT, UR5, URZ, UPT ;  /* 0x000000ff0500728c */ /* 0x000fe2000bf05270 */
[----:B--2---:R-:W-:-:S08]  /*1270*/  FFMA R5, R2, R14, R5 ;  /* 0x0000000e02057223 */ /* 0x004fd00000000005 */
[----:B------:R-:W-:Y:S05]  /*1280*/  BRA.U UP0, `(.L_x_11) ;  /* 0xfffffffd00e47547 */ /* 0x000fea000b83ffff */
.L_x_6:
[----:B------:R-:W0:Y:S01]  /*1290*/  LDC.64 R2, c[0x0][0x398] ;  /* 0x0000e600ff027b82 */ /* 0x000e220000000a00 */
[----:B------:R-:W1:Y:S01]  /*12a0*/  LDCU UR4, c[0x0][0x3ac] ;  /* 0x00007580ff0477ac */ /* 0x000e620008000800 */
[----:B------:R-:W-:Y:S01]  /*12b0*/  FADD R5, R5, R14 ;  /* 0x0000000e05057221 */ /* 0x000fe20000000000 */
[----:B-1----:R-:W-:-:S04]  /*12c0*/  IMAD R7, R7, UR4, R0 ;  /* 0x0000000407077c24 */ /* 0x002fc8000f8e0200 */
[----:B0-----:R-:W-:-:S05]  /*12d0*/  IMAD.WIDE R2, R7, 0x4, R2 ;  /* 0x0000000407027825 */ /* 0x001fca00078e0202 */
[----:B------:R-:W-:Y:S01]  /*12e0*/  STG.E desc[UR12][R2.64], R5 ;  /* 0x0000000502007986 */ /* 0x000fe2000c10190c */
[----:B------:R-:W-:Y:S05]  /*12f0*/  EXIT ;  /* 0x000000000000794d */ /* 0x000fea0003800000 */
.L_x_12:
[----:B------:R-:W-:-:S00]  /*1300*/  BRA `(.L_x_12) ;  /* 0xfffffffc00fc7947 */ /* 0x000fc0000383ffff */
[----:B------:R-:W-:-:S00]  /*1310*/  NOP ;  /* 0x0000000000007918 */ /* 0x000fc00000000000 */
        /* <DEDUP_REMOVED lines=14> */
.L_x_13:


//--------------------- .nv.shared.reserved.0     --------------------------
	.section	.nv.shared.reserved.0,"aw",@nobits
	.weak		__nv_reservedSMEM_offset_0_alias
	.size		__nv_reservedSMEM_offset_0_alias, 0, 64
	.other		__nv_reservedSMEM_offset_0_alias,@"STO_CUDA_RESERVED_SHARED STV_DEFAULT"
__nv_reservedSMEM_offset_0_alias:
	.zero		0
	.zero		64


//--------------------- .nv.constant0._Z23complex_function_kernelPKfS0_S0_Pfiiii --------------------------
	.section	.nv.constant0._Z23complex_function_kernelPKfS0_S0_Pfiiii,"a",@progbits
	.sectionflags	@""
	.align	4
.nv.constant0._Z23complex_function_kernelPKfS0_S0_Pfiiii:
	.zero		944


//--------------------- SYMBOLS --------------------------

	.type		.nv.reservedSmem.offset0,@object
	.size		.nv.reservedSmem.offset0,0x4
